//
// Generated by NVIDIA NVVM Compiler
//
// Compiler Build ID: CL-36424714
// Cuda compilation tools, release 13.0, V13.0.88
// Based on NVVM 20.0.0
//

.version 9.0
.target sm_100
.address_size 64

	// .globl	_Z6kernelPf
.extern .func  (.param .b32 func_retval0) vprintf
(
	.param .b64 vprintf_param_0,
	.param .b64 vprintf_param_1
)
;
.global .align 1 .b8 $str[71] = {73, 32, 97, 109, 32, 102, 114, 111, 109, 32, 32, 40, 37, 100, 59, 32, 37, 100, 59, 32, 37, 100, 41, 32, 98, 108, 111, 99, 107, 44, 32, 40, 37, 100, 59, 32, 37, 100, 59, 32, 37, 100, 41, 32, 116, 104, 114, 101, 97, 100, 32, 40, 103, 108, 111, 98, 97, 108, 32, 105, 110, 100, 101, 120, 58, 32, 37, 100, 41, 10};

.visible .entry _Z6kernelPf(
	.param .u64 .ptr .align 1 _Z6kernelPf_param_0
)
{
	.local .align 8 .b8 	__local_depot0[32];
	.reg .b64 	%SP;
	.reg .b64 	%SPL;
	.reg .b32 	%r<19>;
	.reg .b32 	%f<4>;
	.reg .b64 	%rd<9>;

	mov.u64 	%SPL, __local_depot0;
	cvta.local.u64 	%SP, %SPL;
	ld.param.u64 	%rd1, [_Z6kernelPf_param_0];
	cvta.to.global.u64 	%rd2, %rd1;
	add.u64 	%rd3, %SP, 0;
	add.u64 	%rd4, %SPL, 0;
	mov.u32 	%r1, %ctaid.z;
	mov.u32 	%r2, %nctaid.x;
	mov.u32 	%r3, %nctaid.y;
	mov.u32 	%r4, %ctaid.y;
	mov.u32 	%r5, %ctaid.x;
	mad.lo.s32 	%r6, %r1, %r3, %r4;
	mad.lo.s32 	%r7, %r6, %r2, %r5;
	mov.u32 	%r8, %ntid.x;
	mov.u32 	%r9, %ntid.y;
	mov.u32 	%r10, %ntid.z;
	mov.u32 	%r11, %tid.z;
	mov.u32 	%r12, %tid.y;
	mov.u32 	%r13, %tid.x;
	mad.lo.s32 	%r14, %r7, %r10, %r11;
	mad.lo.s32 	%r15, %r14, %r9, %r12;
	mad.lo.s32 	%r16, %r15, %r8, %r13;
	cvt.rn.f32.s32 	%f1, %r16;
	mul.wide.s32 	%rd5, %r16, 4;
	add.s64 	%rd6, %rd2, %rd5;
	ld.global.f32 	%f2, [%rd6];
	add.f32 	%f3, %f2, %f1;
	st.global.f32 	[%rd6], %f3;
	st.local.v2.u32 	[%rd4], {%r5, %r4};
	st.local.v2.u32 	[%rd4+8], {%r1, %r13};
	st.local.v2.u32 	[%rd4+16], {%r12, %r11};
	st.local.u32 	[%rd4+24], %r16;
	mov.u64 	%rd7, $str;
	cvta.global.u64 	%rd8, %rd7;
	{ // callseq 0, 0
	.param .b64 param0;
	st.param.b64 	[param0], %rd8;
	.param .b64 param1;
	st.param.b64 	[param1], %rd3;
	.param .b32 retval0;
	call.uni (retval0), 
	vprintf, 
	(
	param0, 
	param1
	);
	ld.param.b32 	%r17, [retval0];
	} // callseq 0
	ret;

}


// ===== COMPILED SASS (sm_100) =====

	.target	sm_100

	.elftype	@"ET_EXEC"


//--------------------- .note.nv.tkinfo           --------------------------
	.section	.note.nv.tkinfo,"",@"SHT_NOTE"
	.sectionflags	@"SHF_NOTE_NV_TKINFO"
	.tkinfo
        /*0018*/ 	.word	0x00000002
        /*0030*/ 	.string	""
        /*0030*/ 	.string	"ptxas"
        /*0030*/ 	.string	"Cuda compilation tools, release 13.0, V13.0.88"
        /*0030*/ 	.string	"Build cuda_13.0.r13.0/compiler.36424714_0"
        /*0030*/ 	.string	"-arch sm_100 -m 64 "



//--------------------- .note.nv.cuinfo           --------------------------
	.section	.note.nv.cuinfo,"",@"SHT_NOTE"
	.sectionflags	@"SHF_NOTE_NV_CUINFO"
        /*0018*/ 	.short	0x0002
        /*001a*/ 	.short	0x0064
        /*001c*/ 	.short	0x0082
	.zero		2


//--------------------- .nv.info                  --------------------------
	.section	.nv.info,"",@"SHT_CUDA_INFO"
	.align	4


	//----- nvinfo : EIATTR_REGCOUNT
	.align		4
        /*0000*/ 	.byte	0x04, 0x2f
        /*0002*/ 	.short	(.L_2 - .L_1)
	.align		4
.L_1:
        /*0004*/ 	.word	index@(_Z6kernelPf)
        /*0008*/ 	.word	0x00000018


	//----- nvinfo : EIATTR_FRAME_SIZE
	.align		4
.L_2:
        /*000c*/ 	.byte	0x04, 0x11
        /*000e*/ 	.short	(.L_4 - .L_3)
	.align		4
.L_3:
        /*0010*/ 	.word	index@(_Z6kernelPf)
        /*0014*/ 	.word	0x00000020


	//----- nvinfo : EIATTR_MIN_STACK_SIZE
	.align		4
.L_4:
        /*0018*/ 	.byte	0x04, 0x12
        /*001a*/ 	.short	(.L_6 - .L_5)
	.align		4
.L_5:
        /*001c*/ 	.word	index@(_Z6kernelPf)
        /*0020*/ 	.word	0x00000020
.L_6:


//--------------------- .nv.compat                --------------------------
	.section	.nv.compat,"",@"SHT_CUDA_COMPAT_INFO"
	.align	4
        /*0000*/ 	.byte	0x02, 0x09, 0x00, 0x00, 0x02, 0x02, 0x01, 0x00, 0x02, 0x05, 0x05, 0x00, 0x03, 0x07, 0x01, 0x01
        /*0010*/ 	.byte	0x02, 0x03, 0x00, 0x00, 0x02, 0x06, 0x01, 0x00, 0x04, 0x0b, 0x08, 0x00, 0x09, 0x00, 0x00, 0x00
        /*0020*/ 	.byte	0x00, 0x00, 0x00, 0x00


//--------------------- .nv.info._Z6kernelPf      --------------------------
	.section	.nv.info._Z6kernelPf,"",@"SHT_CUDA_INFO"
	.sectionflags	@""
	.align	4


	//----- nvinfo : EIATTR_CUDA_API_VERSION
	.align		4
        /*0000*/ 	.byte	0x04, 0x37
        /*0002*/ 	.short	(.L_8 - .L_7)
.L_7:
        /*0004*/ 	.word	0x00000082


	//----- nvinfo : EIATTR_KPARAM_INFO
	.align		4
.L_8:
        /*0008*/ 	.byte	0x04, 0x17
        /*000a*/ 	.short	(.L_10 - .L_9)
.L_9:
        /*000c*/ 	.word	0x00000000
        /*0010*/ 	.short	0x0000
        /*0012*/ 	.short	0x0000
        /*0014*/ 	.byte	0x00, 0xf5, 0x21, 0x00


	//----- nvinfo : EIATTR_SPARSE_MMA_MASK
	.align		4
.L_10:
        /*0018*/ 	.byte	0x03, 0x50
        /*001a*/ 	.short	0x0000


	//----- nvinfo : EIATTR_MAXREG_COUNT
	.align		4
        /*001c*/ 	.byte	0x03, 0x1b
        /*001e*/ 	.short	0x00ff


	//----- nvinfo : EIATTR_EXTERNS
	.align		4
        /*0020*/ 	.byte	0x04, 0x0f
        /*0022*/ 	.short	(.L_12 - .L_11)


	//   ....[0]....
	.align		4
.L_11:
        /*0024*/ 	.word	index@(vprintf)


	//----- nvinfo : EIATTR_MERCURY_ISA_VERSION
	.align		4
.L_12:
        /*0028*/ 	.byte	0x03, 0x5f
        /*002a*/ 	.short	0x0101


	//----- nvinfo : EIATTR_VRC_CTA_INIT_COUNT
	.align		4
        /*002c*/ 	.byte	0x02, 0x4a
	.zero		1
	.zero		1


	//----- nvinfo : EIATTR_SYSCALL_OFFSETS
	.align		4
        /*0030*/ 	.byte	0x04, 0x46
        /*0032*/ 	.short	(.L_14 - .L_13)


	//   ....[0]....
.L_13:
        /*0034*/ 	.word	0x00000270


	//----- nvinfo : EIATTR_EXIT_INSTR_OFFSETS
	.align		4
.L_14:
        /*0038*/ 	.byte	0x04, 0x1c
        /*003a*/ 	.short	(.L_16 - .L_15)


	//   ....[0]....
.L_15:
        /*003c*/ 	.word	0x00000280


	//----- nvinfo : EIATTR_CBANK_PARAM_SIZE
	.align		4
.L_16:
        /*0040*/ 	.byte	0x03, 0x19
        /*0042*/ 	.short	0x0008


	//----- nvinfo : EIATTR_PARAM_CBANK
	.align		4
        /*0044*/ 	.byte	0x04, 0x0a
        /*0046*/ 	.short	(.L_18 - .L_17)
	.align		4
.L_17:
        /*0048*/ 	.word	index@(.nv.constant0._Z6kernelPf)
        /*004c*/ 	.short	0x0380
        /*004e*/ 	.short	0x0008


	//----- nvinfo : EIATTR_SW_WAR
	.align		4
.L_18:
        /*0050*/ 	.byte	0x04, 0x36
        /*0052*/ 	.short	(.L_20 - .L_19)
.L_19:
        /*0054*/ 	.word	0x00000008
.L_20:


//--------------------- .nv.callgraph             --------------------------
	.section	.nv.callgraph,"",@"SHT_CUDA_CALLGRAPH"
	.align	4
	.sectionentsize	8
	.align		4
        /*0000*/ 	.word	0x00000000
	.align		4
        /*0004*/ 	.word	0xffffffff
	.align		4
        /*0008*/ 	.word	index@(_Z6kernelPf)
	.align		4
        /*000c*/ 	.word	index@(vprintf)
	.align		4
        /*0010*/ 	.word	0x00000000
	.align		4
        /*0014*/ 	.word	0xfffffffe
	.align		4
        /*0018*/ 	.word	0x00000000
	.align		4
        /*001c*/ 	.word	0xfffffffd
	.align		4
        /*0020*/ 	.word	0x00000000
	.align		4
        /*0024*/ 	.word	0xfffffffc


//--------------------- .nv.constant4             --------------------------
	.section	.nv.constant4,"a",@progbits
	.align	8
	.align		8
.nv.constant4:
        /*0000*/ 	.dword	vprintf
	.align		8
        /*0008*/ 	.dword	$str


//--------------------- .text._Z6kernelPf         --------------------------
	.section	.text._Z6kernelPf,"ax",@progbits
	.align	128
        .global         _Z6kernelPf
        .type           _Z6kernelPf,@function
        .size           _Z6kernelPf,(.L_x_2 - _Z6kernelPf)
        .other          _Z6kernelPf,@"STO_CUDA_ENTRY STV_DEFAULT"
_Z6kernelPf:
.text._Z6kernelPf:
[----:B------:R-:W0:Y:S01]  /*0000*/  LDC R1, c[0x0][0x37c] ;  /* 0x0000df00ff017b82 */ /* 0x000e220000000800 */
[----:B------:R-:W1:Y:S01]  /*0010*/  S2R R12, SR_CTAID.Z ;  /* 0x00000000000c7919 */ /* 0x000e620000002700 */
[----:B------:R-:W2:Y:S06]  /*0020*/  LDCU UR7, c[0x0][0x2fc] ;  /* 0x00005f80ff0777ac */ /* 0x000eac0008000800 */
[----:B------:R-:W3:Y:S01]  /*0030*/  LDC.64 R2, c[0x0][0x380] ;  /* 0x0000e000ff027b82 */ /* 0x000ee20000000a00 */
[----:B0-----:R-:W-:Y:S01]  /*0040*/  IADD3 R1, PT, PT, R1, -0x20, RZ ;  /* 0xffffffe001017810 */ /* 0x001fe20007ffe0ff */
[----:B------:R-:W1:Y:S01]  /*0050*/  S2R R5, SR_CTAID.Y ;  /* 0x0000000000057919 */ /* 0x000e620000002600 */
[----:B------:R-:W0:Y:S01]  /*0060*/  LDCU UR4, c[0x0][0x370] ;  /* 0x00006e00ff0477ac */ /* 0x000e220008000800 */
[----:B------:R-:W0:Y:S01]  /*0070*/  S2R R4, SR_CTAID.X ;  /* 0x0000000000047919 */ /* 0x000e220000002500 */
[----:B------:R-:W1:Y:S01]  /*0080*/  LDCU UR5, c[0x0][0x374] ;  /* 0x00006e80ff0577ac */ /* 0x000e620008000800 */
[----:B------:R-:W4:Y:S01]  /*0090*/  S2R R15, SR_TID.Z ;  /* 0x00000000000f7919 */ /* 0x000f220000002300 */
[----:B------:R-:W5:Y:S01]  /*00a0*/  LDCU UR6, c[0x0][0x360] ;  /* 0x00006c00ff0677ac */ /* 0x000f620008000800 */
[----:B------:R-:W2:Y:S01]  /*00b0*/  S2R R14, SR_TID.Y ;  /* 0x00000000000e7919 */ /* 0x000ea20000002200 */
[----:B------:R-:W2:Y:S01]  /*00c0*/  LDCU UR8, c[0x0][0x364] ;  /* 0x00006c80ff0877ac */ /* 0x000ea20008000800 */
[----:B------:R-:W5:Y:S01]  /*00d0*/  S2R R13, SR_TID.X ;  /* 0x00000000000d7919 */ /* 0x000f620000002100 */
[----:B------:R-:W4:Y:S01]  /*00e0*/  LDCU UR9, c[0x0][0x368] ;  /* 0x00006d00ff0977ac */ /* 0x000f220008000800 */
[----:B-1----:R-:W-:-:S04]  /*00f0*/  IMAD R7, R12, UR5, R5 ;  /* 0x000000050c077c24 */ /* 0x002fc8000f8e0205 */
[----:B0-----:R-:W-:Y:S01]  /*0100*/  IMAD R0, R7, UR4, R4 ;  /* 0x0000000407007c24 */ /* 0x001fe2000f8e0204 */
[----:B------:R-:W0:Y:S03]  /*0110*/  LDCU.64 UR4, c[0x0][0x358] ;  /* 0x00006b00ff0477ac */ /* 0x000e260008000a00 */
[----:B----4-:R-:W-:-:S04]  /*0120*/  IMAD R7, R0, UR9, R15 ;  /* 0x0000000900077c24 */ /* 0x010fc8000f8e020f */
[----:B--2---:R-:W-:Y:S01]  /*0130*/  IMAD R0, R7, UR8, R14 ;  /* 0x0000000807007c24 */ /* 0x004fe2000f8e020e */
[----:B------:R-:W-:Y:S01]  /*0140*/  MOV R8, 0x0 ;  /* 0x0000000000087802 */ /* 0x000fe20000000f00 */
[----:B------:R-:W-:Y:S01]  /*0150*/  STL.64 [R1+0x10], R14 ;  /* 0x0000100e01007387 */ /* 0x000fe20000100a00 */
[----:B------:R-:W1:Y:S01]  /*0160*/  LDCU.64 UR8, c[0x4][0x8] ;  /* 0x01000100ff0877ac */ /* 0x000e620008000a00 */
[----:B-----5:R-:W-:-:S04]  /*0170*/  IMAD R0, R0, UR6, R13 ;  /* 0x0000000600007c24 */ /* 0x020fc8000f8e020d */
[----:B---3--:R-:W-:-:S05]  /*0180*/  IMAD.WIDE R2, R0, 0x4, R2 ;  /* 0x0000000400027825 */ /* 0x008fca00078e0202 */
[----:B0-----:R-:W2:Y:S01]  /*0190*/  LDG.E R6, desc[UR4][R2.64] ;  /* 0x0000000402067981 */ /* 0x001ea2000c1e1900 */
[----:B------:R-:W-:Y:S01]  /*01a0*/  I2FP.F32.S32 R9, R0 ;  /* 0x0000000000097245 */ /* 0x000fe20000201400 */
[----:B------:R-:W0:Y:S01]  /*01b0*/  LDCU UR6, c[0x0][0x2f8] ;  /* 0x00005f00ff0677ac */ /* 0x000e220008000800 */
[----:B------:R3:W4:Y:S01]  /*01c0*/  LDC.64 R10, c[0x4][R8] ;  /* 0x01000000080a7b82 */ /* 0x0007220000000a00 */
[----:B------:R-:W-:Y:S04]  /*01d0*/  STL.64 [R1+0x8], R12 ;  /* 0x0000080c01007387 */ /* 0x000fe80000100a00 */
[----:B------:R-:W-:Y:S04]  /*01e0*/  STL [R1+0x18], R0 ;  /* 0x0000180001007387 */ /* 0x000fe80000100800 */
[----:B------:R1:W-:Y:S02]  /*01f0*/  STL.64 [R1], R4 ;  /* 0x0000000401007387 */ /* 0x0003e40000100a00 */
[----:B-1----:R-:W-:-:S02]  /*0200*/  MOV R4, UR8 ;  /* 0x0000000800047c02 */ /* 0x002fc40008000f00 */
[----:B------:R-:W-:Y:S01]  /*0210*/  MOV R5, UR9 ;  /* 0x0000000900057c02 */ /* 0x000fe20008000f00 */
[----:B--2---:R-:W-:Y:S01]  /*0220*/  FADD R9, R9, R6 ;  /* 0x0000000609097221 */ /* 0x004fe20000000000 */
[----:B0-----:R-:W-:-:S04]  /*0230*/  IADD3 R6, P0, PT, R1, UR6, RZ ;  /* 0x0000000601067c10 */ /* 0x001fc8000ff1e0ff */
[----:B------:R3:W-:Y:S01]  /*0240*/  STG.E desc[UR4][R2.64], R9 ;  /* 0x0000000902007986 */ /* 0x0007e2000c101904 */
[----:B----4-:R-:W-:-:S08]  /*0250*/  IADD3.X R7, PT, PT, RZ, UR7, RZ, P0, !PT ;  /* 0x00000007ff077c10 */ /* 0x010fd000087fe4ff */
[----:B------:R-:W-:-:S07]  /*0260*/  LEPC R20, `(.L_x_0) ;  /* 0x000000001014794e */ /* 0x000fce0000000000 */
[----:B---3--:R-:W-:Y:S05]  /*0270*/  CALL.ABS.NOINC R10 ;  /* 0x000000000a007343 */ /* 0x008fea0003c00000 */
.L_x_0:
[----:B------:R-:W-:Y:S05]  /*0280*/  EXIT ;  /* 0x000000000000794d */ /* 0x000fea0003800000 */
.L_x_1:
[----:B------:R-:W-:-:S00]  /*0290*/  BRA `(.L_x_1) ;  /* 0xfffffffc00fc7947 */ /* 0x000fc0000383ffff */
[----:B------:R-:W-:-:S00]  /*02a0*/  NOP ;  /* 0x0000000000007918 */ /* 0x000fc00000000000 */
        /* <DEDUP_REMOVED lines=13> */
.L_x_2:


//--------------------- .nv.global.init           --------------------------
	.section	.nv.global.init,"aw",@progbits
.nv.global.init:
	.type		$str,@object
	.size		$str,(.L_0 - $str)
$str:
        /*0000*/ 	.byte	0x49, 0x20, 0x61, 0x6d, 0x20, 0x66, 0x72, 0x6f, 0x6d, 0x20, 0x20, 0x28, 0x25, 0x64, 0x3b, 0x20
        /*0010*/ 	.byte	0x25, 0x64, 0x3b, 0x20, 0x25, 0x64, 0x29, 0x20, 0x62, 0x6c, 0x6f, 0x63, 0x6b, 0x2c, 0x20, 0x28
        /*0020*/ 	.byte	0x25, 0x64, 0x3b, 0x20, 0x25, 0x64, 0x3b, 0x20, 0x25, 0x64, 0x29, 0x20, 0x74, 0x68, 0x72, 0x65
        /*0030*/ 	.byte	0x61, 0x64, 0x20, 0x28, 0x67, 0x6c, 0x6f, 0x62, 0x61, 0x6c, 0x20, 0x69, 0x6e, 0x64, 0x65, 0x78
        /*0040*/ 	.byte	0x3a, 0x20, 0x25, 0x64, 0x29, 0x0a, 0x00
.L_0:


//--------------------- .nv.shared.reserved.0     --------------------------
	.section	.nv.shared.reserved.0,"aw",@nobits
	.weak		__nv_reservedSMEM_offset_0_alias
	.size		__nv_reservedSMEM_offset_0_alias, 0, 64
	.other		__nv_reservedSMEM_offset_0_alias,@"STO_CUDA_RESERVED_SHARED STV_DEFAULT"
__nv_reservedSMEM_offset_0_alias:
	.zero		0
	.zero		64


//--------------------- .nv.constant0._Z6kernelPf --------------------------
	.section	.nv.constant0._Z6kernelPf,"a",@progbits
	.sectionflags	@""
	.align	4
.nv.constant0._Z6kernelPf:
	.zero		904


//--------------------- SYMBOLS --------------------------

	.type		.nv.reservedSmem.offset0,@object
	.size		.nv.reservedSmem.offset0,0x4
	.type		vprintf,@function
